	.target	sm_75

	.elftype	@"ET_EXEC"


//--------------------- .note.nv.tkinfo           --------------------------
	.section	.note.nv.tkinfo,"",@"SHT_NOTE"
	.sectionflags	@"SHF_NOTE_NV_TKINFO"
	.tkinfo
        /*0018*/ 	.word	0x00000002
        /*0030*/ 	.string	""
        /*0030*/ 	.string	"ptxas"
        /*0030*/ 	.string	"Cuda compilation tools, release 13.0, V13.0.48"
        /*0030*/ 	.string	"Build cuda_13.0.r13.0/compiler.36260728_0"
        /*0030*/ 	.string	"-arch sm_75 -m 64 "



//--------------------- .note.nv.cuinfo           --------------------------
	.section	.note.nv.cuinfo,"",@"SHT_NOTE"
	.sectionflags	@"SHF_NOTE_NV_CUINFO"
        /*0018*/ 	.short	0x0002
        /*001a*/ 	.short	0x004b
        /*001c*/ 	.short	0x0082
	.zero		2


//--------------------- .nv.info                  --------------------------
	.section	.nv.info,"",@"SHT_CUDA_INFO"
	.align	4


	//----- nvinfo : EIATTR_REGCOUNT
	.align		4
        /*0000*/ 	.byte	0x04, 0x2f
        /*0002*/ 	.short	(.L_1 - .L_0)
	.align		4
.L_0:
        /*0004*/ 	.word	index@(_Z3addPKfS0_Pf)
        /*0008*/ 	.word	0x00000006


	//----- nvinfo : EIATTR_FRAME_SIZE
	.align		4
.L_1:
        /*000c*/ 	.byte	0x04, 0x11
        /*000e*/ 	.short	(.L_3 - .L_2)
	.align		4
.L_2:
        /*0010*/ 	.word	index@(_Z3addPKfS0_Pf)
        /*0014*/ 	.word	0x00000000


	//----- nvinfo : EIATTR_MIN_STACK_SIZE
	.align		4
.L_3:
        /*0018*/ 	.byte	0x04, 0x12
        /*001a*/ 	.short	(.L_5 - .L_4)
	.align		4
.L_4:
        /*001c*/ 	.word	index@(_Z3addPKfS0_Pf)
        /*0020*/ 	.word	0x00000000
.L_5:


//--------------------- .nv.info._Z3addPKfS0_Pf   --------------------------
	.section	.nv.info._Z3addPKfS0_Pf,"",@"SHT_CUDA_INFO"
	.sectionflags	@""
	.align	4


	//----- nvinfo : EIATTR_SW_WAR
	.align		4
        /*0000*/ 	.byte	0x04, 0x36
        /*0002*/ 	.short	(.L_7 - .L_6)
.L_6:
        /*0004*/ 	.word	0x00000001


	//----- nvinfo : EIATTR_CUDA_API_VERSION
	.align		4
.L_7:
        /*0008*/ 	.byte	0x04, 0x37
        /*000a*/ 	.short	(.L_9 - .L_8)
.L_8:
        /*000c*/ 	.word	0x00000082


	//----- nvinfo : EIATTR_PARAM_CBANK
	.align		4
.L_9:
        /*0010*/ 	.byte	0x04, 0x0a
        /*0012*/ 	.short	(.L_11 - .L_10)
	.align		4
.L_10:
        /*0014*/ 	.word	index@(.nv.constant0._Z3addPKfS0_Pf)
        /*0018*/ 	.short	0x0160
        /*001a*/ 	.short	0x0018


	//----- nvinfo : EIATTR_CBANK_PARAM_SIZE
	.align		4
.L_11:
        /*001c*/ 	.byte	0x03, 0x19
        /*001e*/ 	.short	0x0018


	//----- nvinfo : EIATTR_KPARAM_INFO
	.align		4
        /*0020*/ 	.byte	0x04, 0x17
        /*0022*/ 	.short	(.L_13 - .L_12)
.L_12:
        /*0024*/ 	.word	0x00000000
        /*0028*/ 	.short	0x0002
        /*002a*/ 	.short	0x0010
        /*002c*/ 	.byte	0x00, 0xf0, 0x21, 0x00


	//----- nvinfo : EIATTR_KPARAM_INFO
	.align		4
.L_13:
        /*0030*/ 	.byte	0x04, 0x17
        /*0032*/ 	.short	(.L_15 - .L_14)
.L_14:
        /*0034*/ 	.word	0x00000000
        /*0038*/ 	.short	0x0001
        /*003a*/ 	.short	0x0008
        /*003c*/ 	.byte	0x00, 0xf0, 0x21, 0x00


	//----- nvinfo : EIATTR_KPARAM_INFO
	.align		4
.L_15:
        /*0040*/ 	.byte	0x04, 0x17
        /*0042*/ 	.short	(.L_17 - .L_16)
.L_16:
        /*0044*/ 	.word	0x00000000
        /*0048*/ 	.short	0x0000
        /*004a*/ 	.short	0x0000
        /*004c*/ 	.byte	0x00, 0xf0, 0x21, 0x00


	//----- nvinfo : EIATTR_MAXREG_COUNT
	.align		4
.L_17:
        /*0050*/ 	.byte	0x03, 0x1b
        /*0052*/ 	.short	0x00ff


	//----- nvinfo : EIATTR_MERCURY_ISA_VERSION
	.align		4
        /*0054*/ 	.byte	0x03, 0x5f
        /*0056*/ 	.short	0x0000


	//----- nvinfo : EIATTR_EXIT_INSTR_OFFSETS
	.align		4
        /*0058*/ 	.byte	0x04, 0x1c
        /*005a*/ 	.short	(.L_19 - .L_18)


	//   ....[0]....
.L_18:
        /*005c*/ 	.word	0x00000080
.L_19:


//--------------------- .nv.callgraph             --------------------------
	.section	.nv.callgraph,"",@"SHT_CUDA_CALLGRAPH"
	.align	4
	.sectionentsize	8
	.align		4
        /*0000*/ 	.word	0x00000000
	.align		4
        /*0004*/ 	.word	0xffffffff
	.align		4
        /*0008*/ 	.word	0x00000000
	.align		4
        /*000c*/ 	.word	0xfffffffe
	.align		4
        /*0010*/ 	.word	0x00000000
	.align		4
        /*0014*/ 	.word	0xfffffffd
	.align		4
        /*0018*/ 	.word	0x00000000
	.align		4
        /*001c*/ 	.word	0xfffffffc


//--------------------- .nv.rel.action            --------------------------
	.section	.nv.rel.action,"",@"SHT_CUDA_RELOCINFO"
	.align	8
	.sectionentsize	8
        /*0000*/ 	.byte	0x73, 0x00, 0x00, 0x00, 0x00, 0x00, 0x00, 0x00, 0x00, 0x00, 0x00, 0x11, 0x25, 0x00, 0x05, 0x36


//--------------------- .nv.constant0._Z3addPKfS0_Pf --------------------------
	.section	.nv.constant0._Z3addPKfS0_Pf,"a",@progbits
	.sectionflags	@""
	.align	4
.nv.constant0._Z3addPKfS0_Pf:
	.zero		376


//--------------------- .text._Z3addPKfS0_Pf      --------------------------
	.section	.text._Z3addPKfS0_Pf,"ax",@progbits
	.sectioninfo	@"SHI_REGISTERS=6"
	.align	128
        .global         _Z3addPKfS0_Pf
        .type           _Z3addPKfS0_Pf,@function
        .size           _Z3addPKfS0_Pf,(.L_x_1 - _Z3addPKfS0_Pf)
        .other          _Z3addPKfS0_Pf,@"STO_CUDA_ENTRY STV_DEFAULT"
_Z3addPKfS0_Pf:
.text._Z3addPKfS0_Pf:
[----:B------:R-:W-:Y:S02]  /*0000*/  MOV R1, c[0x0][0x28] ;  /* 0x00000a0000017a02 */ /* 0x000fe40000000f00 */
[----:B------:R-:W-:Y:S02]  /*0010*/  ULDC.64 UR4, c[0x0][0x160] ;  /* 0x0000580000047ab9 */ /* 0x000fe40000000a00 */
[----:B------:R-:W-:Y:S01]  /*0020*/  ULDC.64 UR6, c[0x0][0x168] ;  /* 0x00005a0000067ab9 */ /* 0x000fe20000000a00 */
[----:B------:R-:W2:Y:S04]  /*0030*/  LDG.E.SYS R0, [UR4] ;  /* 0x00000004ff007981 */ /* 0x000ea8000c1ee900 */
[----:B------:R-:W2:Y:S01]  /*0040*/  LDG.E.SYS R3, [UR6] ;  /* 0x00000006ff037981 */ /* 0x000ea2000c1ee900 */
[----:B------:R-:W-:Y:S01]  /*0050*/  ULDC.64 UR4, c[0x0][0x170] ;  /* 0x00005c0000047ab9 */ /* 0x000fe20000000a00 */
[----:B--2---:R-:W-:-:S08]  /*0060*/  FMUL R0, R0, R3 ;  /* 0x0000000300007220 */ /* 0x004fd00000400000 */
[----:B------:R-:W-:Y:S01]  /*0070*/  STG.E.SYS [UR4], R0 ;  /* 0x00000000ff007986 */ /* 0x000fe2000c10e904 */
[----:B------:R-:W-:Y:S05]  /*0080*/  EXIT ;  /* 0x000000000000794d */ /* 0x000fea0003800000 */
.L_x_0:
[----:B------:R-:W-:-:S00]  /*0090*/  BRA `(.L_x_0) ;  /* 0xfffffff000007947 */ /* 0x000fc0000383ffff */
[----:B------:R-:W-:-:S00]  /*00a0*/  NOP ;  /* 0x0000000000007918 */ /* 0x000fc00000000000 */
[----:B------:R-:W-:-:S00]  /*00b0*/  NOP ;  /* 0x0000000000007918 */ /* 0x000fc00000000000 */
[----:B------:R-:W-:-:S00]  /*00c0*/  NOP ;  /* 0x0000000000007918 */ /* 0x000fc00000000000 */
[----:B------:R-:W-:-:S00]  /*00d0*/  NOP ;  /* 0x0000000000007918 */ /* 0x000fc00000000000 */
[----:B------:R-:W-:-:S00]  /*00e0*/  NOP ;  /* 0x0000000000007918 */ /* 0x000fc00000000000 */
[----:B------:R-:W-:-:S00]  /*00f0*/  NOP ;  /* 0x0000000000007918 */ /* 0x000fc00000000000 */
.L_x_1:
